	.headerflags	@"EF_CUDA_TEXMODE_UNIFIED EF_CUDA_64BIT_ADDRESS EF_CUDA_SM86 EF_CUDA_VIRTUAL_SM(EF_CUDA_SM86)"
	.elftype	@"ET_EXEC"


//--------------------- .nv.info                  --------------------------
	.section	.nv.info,"",@"SHT_CUDA_INFO"
	.align	4


	//----- nvinfo : EIATTR_REGCOUNT
	.align		4
        /*0000*/ 	.byte	0x04, 0x2f
        /*0002*/ 	.short	(.L_1 - .L_0)
	.align		4
.L_0:
        /*0004*/ 	.word	index@(triton_mm)
        /*0008*/ 	.word	0x00000028


	//----- nvinfo : EIATTR_MIN_STACK_SIZE
	.align		4
.L_1:
        /*000c*/ 	.byte	0x04, 0x12
        /*000e*/ 	.short	(.L_3 - .L_2)
	.align		4
.L_2:
        /*0010*/ 	.word	index@(triton_mm)
        /*0014*/ 	.word	0x00000000


	//----- nvinfo : EIATTR_FRAME_SIZE
	.align		4
.L_3:
        /*0018*/ 	.byte	0x04, 0x11
        /*001a*/ 	.short	(.L_5 - .L_4)
	.align		4
.L_4:
        /*001c*/ 	.word	index@(triton_mm)
        /*0020*/ 	.word	0x00000000


	//----- nvinfo : EIATTR_MIN_STACK_SIZE
	.align		4
.L_5:
        /*0024*/ 	.byte	0x04, 0x12
        /*0026*/ 	.short	(.L_7 - .L_6)
	.align		4
.L_6:
        /*0028*/ 	.word	index@(triton_mm)
        /*002c*/ 	.word	0x00000000
.L_7:


//--------------------- .nv.info.triton_mm        --------------------------
	.section	.nv.info.triton_mm,"",@"SHT_CUDA_INFO"
	.sectionflags	@""
	.align	4


	//----- nvinfo : EIATTR_CUDA_API_VERSION
	.align		4
        /*0000*/ 	.byte	0x04, 0x37
        /*0002*/ 	.short	(.L_9 - .L_8)
.L_8:
        /*0004*/ 	.word	0x0000007c


	//----- nvinfo : EIATTR_SW2861232_WAR
	.align		4
.L_9:
        /*0008*/ 	.byte	0x01, 0x35
	.zero		2


	//----- nvinfo : EIATTR_PARAM_CBANK
	.align		4
        /*000c*/ 	.byte	0x04, 0x0a
        /*000e*/ 	.short	(.L_11 - .L_10)
	.align		4
.L_10:
        /*0010*/ 	.word	index@(.nv.constant0.triton_mm)
        /*0014*/ 	.short	0x0160
        /*0016*/ 	.short	0x0020


	//----- nvinfo : EIATTR_CBANK_PARAM_SIZE
	.align		4
.L_11:
        /*0018*/ 	.byte	0x03, 0x19
        /*001a*/ 	.short	0x0020


	//----- nvinfo : EIATTR_KPARAM_INFO
	.align		4
        /*001c*/ 	.byte	0x04, 0x17
        /*001e*/ 	.short	(.L_13 - .L_12)
.L_12:
        /*0020*/ 	.word	0x00000000
        /*0024*/ 	.short	0x0003
        /*0026*/ 	.short	0x0018
        /*0028*/ 	.byte	0x00, 0xf4, 0x21, 0x00


	//----- nvinfo : EIATTR_KPARAM_INFO
	.align		4
.L_13:
        /*002c*/ 	.byte	0x04, 0x17
        /*002e*/ 	.short	(.L_15 - .L_14)
.L_14:
        /*0030*/ 	.word	0x00000000
        /*0034*/ 	.short	0x0002
        /*0036*/ 	.short	0x0010
        /*0038*/ 	.byte	0x00, 0xf4, 0x21, 0x00


	//----- nvinfo : EIATTR_KPARAM_INFO
	.align		4
.L_15:
        /*003c*/ 	.byte	0x04, 0x17
        /*003e*/ 	.short	(.L_17 - .L_16)
.L_16:
        /*0040*/ 	.word	0x00000000
        /*0044*/ 	.short	0x0001
        /*0046*/ 	.short	0x0008
        /*0048*/ 	.byte	0x00, 0xf4, 0x21, 0x00


	//----- nvinfo : EIATTR_KPARAM_INFO
	.align		4
.L_17:
        /*004c*/ 	.byte	0x04, 0x17
        /*004e*/ 	.short	(.L_19 - .L_18)
.L_18:
        /*0050*/ 	.word	0x00000000
        /*0054*/ 	.short	0x0000
        /*0056*/ 	.short	0x0000
        /*0058*/ 	.byte	0x00, 0xf4, 0x21, 0x00


	//----- nvinfo : EIATTR_MAXREG_COUNT
	.align		4
.L_19:
        /*005c*/ 	.byte	0x03, 0x1b
        /*005e*/ 	.short	0x00ff


	//----- nvinfo : EIATTR_EXIT_INSTR_OFFSETS
	.align		4
        /*0060*/ 	.byte	0x04, 0x1c
        /*0062*/ 	.short	(.L_21 - .L_20)


	//   ....[0]....
.L_20:
        /*0064*/ 	.word	0x00006480


	//   ....[1]....
        /*0068*/ 	.word	0x000064d0


	//----- nvinfo : EIATTR_REQNTID
	.align		4
.L_21:
        /*006c*/ 	.byte	0x04, 0x10
        /*006e*/ 	.short	(.L_23 - .L_22)
.L_22:
        /*0070*/ 	.word	0x00000100
        /*0074*/ 	.word	0x00000001
        /*0078*/ 	.word	0x00000001
.L_23:


//--------------------- .nv.callgraph             --------------------------
	.section	.nv.callgraph,"",@"SHT_CUDA_CALLGRAPH"
	.align	4
	.sectionentsize	8
	.align		4
        /*0000*/ 	.word	0x00000000
	.align		4
        /*0004*/ 	.word	0xffffffff
	.align		4
        /*0008*/ 	.word	0x00000000
	.align		4
        /*000c*/ 	.word	0xfffffffe
	.align		4
        /*0010*/ 	.word	0x00000000
	.align		4
        /*0014*/ 	.word	0xfffffffd
	.align		4
        /*0018*/ 	.word	0x00000000
	.align		4
        /*001c*/ 	.word	0xfffffffc


//--------------------- .nv.rel.action            --------------------------
	.section	.nv.rel.action,"",@"SHT_CUDA_RELOCINFO"
	.align	8
	.sectionentsize	8
        /*0000*/ 	.byte	0x73, 0x00, 0x00, 0x00, 0x00, 0x00, 0x00, 0x00, 0x00, 0x00, 0x00, 0x11, 0x25, 0x00, 0x05, 0x36


//--------------------- .nv.constant0.triton_mm   --------------------------
	.section	.nv.constant0.triton_mm,"a",@progbits
	.sectionflags	@""
	.align	4
.nv.constant0.triton_mm:
	.zero		384


//--------------------- .text.triton_mm           --------------------------
	.section	.text.triton_mm,"ax",@progbits
	.sectionflags	@"SHF_BARRIERS=1"
	.sectioninfo	@"SHI_REGISTERS=40"
	.align	128
        .global         triton_mm
        .type           triton_mm,@function
        .size           triton_mm,(.L_x_1 - triton_mm)
        .other          triton_mm,@"STO_CUDA_ENTRY STV_DEFAULT"
triton_mm:
.text.triton_mm:
[----:B------:R-:W-:Y:S02]  /*0000*/  IMAD.MOV.U32 R1, RZ, RZ, c[0x0][0x28] ;  /* 0x00000a00ff017624 */ /* 0x000fe400078e00ff */
[----:B------:R-:W1:Y:S01]  /*0010*/  S2R R7, SR_CTAID.X ;  /* 0x0000000000077919 */ /* 0x000e620000002500 */
[----:B------:R-:W-:Y:S01]  /*0020*/  IMAD.MOV.U32 R5, RZ, RZ, -0x8 ;  /* 0xfffffff8ff057424 */ /* 0x000fe200078e00ff */
[----:B------:R-:W-:Y:S01]  /*0030*/  ULDC.64 UR4, c[0x0][0x118] ;  /* 0x0000460000047ab9 */ /* 0x000fe20000000a00 */
[----:B-1----:R-:W-:-:S05]  /*0040*/  IMAD.HI R0, R7, 0x2aaaaaab, RZ ;  /* 0x2aaaaaab07007827 */ /* 0x002fca00078e02ff */
[----:B------:R-:W-:-:S04]  /*0050*/  SHF.R.U32.HI R3, RZ, 0x1f, R0 ;  /* 0x0000001fff037819 */ /* 0x000fc80000011600 */
[----:B------:R-:W-:-:S05]  /*0060*/  LEA.HI.SX32 R0, R0, R3, 0x18 ;  /* 0x0000000300007211 */ /* 0x000fca00078fc2ff */
[C---:B------:R-:W-:Y:S02]  /*0070*/  IMAD R2, R0.reuse, R5, 0x81 ;  /* 0x0000008100027424 */ /* 0x040fe400078e0205 */
[----:B------:R-:W-:-:S03]  /*0080*/  IMAD R6, R0, -0x600, R7 ;  /* 0xfffffa0000067824 */ /* 0x000fc600078e0207 */
[----:B------:R-:W-:Y:S02]  /*0090*/  IMNMX R5, R2, 0x8, PT ;  /* 0x0000000802057817 */ /* 0x000fe40003800200 */
[----:B------:R-:W-:Y:S02]  /*00a0*/  IABS R12, R6 ;  /* 0x00000006000c7213 */ /* 0x000fe40000000000 */
[-C--:B------:R-:W-:Y:S02]  /*00b0*/  IABS R10, R5.reuse ;  /* 0x00000005000a7213 */ /* 0x080fe40000000000 */
[-C--:B------:R-:W-:Y:S02]  /*00c0*/  IABS R8, R5.reuse ;  /* 0x0000000500087213 */ /* 0x080fe40000000000 */
[----:B------:R-:W1:Y:S01]  /*00d0*/  I2F.RP R4, R10 ;  /* 0x0000000a00047306 */ /* 0x000e620000209400 */
[----:B------:R-:W-:-:S04]  /*00e0*/  LOP3.LUT R6, R6, R5, RZ, 0x3c, !PT ;  /* 0x0000000506067212 */ /* 0x000fc800078e3cff */
[----:B------:R-:W-:Y:S02]  /*00f0*/  ISETP.GE.AND P2, PT, R6, RZ, PT ;  /* 0x000000ff0600720c */ /* 0x000fe40003f46270 */
[----:B------:R-:W-:Y:S01]  /*0100*/  LOP3.LUT R6, RZ, R5, RZ, 0x33, !PT ;  /* 0x00000005ff067212 */ /* 0x000fe200078e33ff */
[----:B-1----:R-:W1:Y:S02]  /*0110*/  MUFU.RCP R4, R4 ;  /* 0x0000000400047308 */ /* 0x002e640000001000 */
[----:B-1----:R-:W-:Y:S02]  /*0120*/  IADD3 R2, R4, 0xffffffe, RZ ;  /* 0x0ffffffe04027810 */ /* 0x002fe40007ffe0ff */
[----:B------:R-:W-:-:S04]  /*0130*/  IABS R4, R7 ;  /* 0x0000000700047213 */ /* 0x000fc80000000000 */
[----:B------:R1:W2:Y:S02]  /*0140*/  F2I.FTZ.U32.TRUNC.NTZ R3, R2 ;  /* 0x0000000200037305 */ /* 0x0002a4000021f000 */
[----:B-1----:R-:W-:Y:S02]  /*0150*/  IMAD.MOV.U32 R2, RZ, RZ, RZ ;  /* 0x000000ffff027224 */ /* 0x002fe400078e00ff */
[----:B--2---:R-:W-:-:S04]  /*0160*/  IMAD.MOV R9, RZ, RZ, -R3 ;  /* 0x000000ffff097224 */ /* 0x004fc800078e0a03 */
[----:B------:R-:W-:-:S04]  /*0170*/  IMAD R9, R9, R10, RZ ;  /* 0x0000000a09097224 */ /* 0x000fc800078e02ff */
[----:B------:R-:W-:-:S04]  /*0180*/  IMAD.HI.U32 R3, R3, R9, R2 ;  /* 0x0000000903037227 */ /* 0x000fc800078e0002 */
[----:B------:R-:W-:Y:S02]  /*0190*/  IMAD.MOV R9, RZ, RZ, -R8 ;  /* 0x000000ffff097224 */ /* 0x000fe400078e0a08 */
[----:B------:R-:W-:-:S04]  /*01a0*/  IMAD.HI.U32 R2, R3, R4, RZ ;  /* 0x0000000403027227 */ /* 0x000fc800078e00ff */
[----:B------:R-:W-:-:S04]  /*01b0*/  IMAD.HI.U32 R8, R3, R12, RZ ;  /* 0x0000000c03087227 */ /* 0x000fc800078e00ff */
[-C--:B------:R-:W-:Y:S02]  /*01c0*/  IMAD R3, R2, R9.reuse, R4 ;  /* 0x0000000902037224 */ /* 0x080fe400078e0204 */
[----:B------:R-:W-:Y:S01]  /*01d0*/  IMAD R4, R8, R9, R12 ;  /* 0x0000000908047224 */ /* 0x000fe200078e020c */
[----:B------:R-:W1:Y:S02]  /*01e0*/  S2R R2, SR_TID.X ;  /* 0x0000000000027919 */ /* 0x000e640000002100 */
[C---:B------:R-:W-:Y:S02]  /*01f0*/  ISETP.GT.U32.AND P1, PT, R10.reuse, R3, PT ;  /* 0x000000030a00720c */ /* 0x040fe40003f24070 */
[----:B------:R-:W-:-:S11]  /*0200*/  ISETP.GT.U32.AND P0, PT, R10, R4, PT ;  /* 0x000000040a00720c */ /* 0x000fd60003f04070 */
[--C-:B------:R-:W-:Y:S01]  /*0210*/  @!P1 IMAD.IADD R3, R3, 0x1, -R10.reuse ;  /* 0x0000000103039824 */ /* 0x100fe200078e0a0a */
[----:B------:R-:W-:Y:S01]  /*0220*/  ISETP.GE.AND P1, PT, R7, RZ, PT ;  /* 0x000000ff0700720c */ /* 0x000fe20003f26270 */
[----:B------:R-:W-:Y:S01]  /*0230*/  @!P0 IMAD.IADD R4, R4, 0x1, -R10 ;  /* 0x0000000104048824 */ /* 0x000fe200078e0a0a */
[----:B------:R-:W-:Y:S02]  /*0240*/  @!P0 IADD3 R8, R8, 0x1, RZ ;  /* 0x0000000108088810 */ /* 0x000fe40007ffe0ff */
[----:B------:R-:W-:Y:S02]  /*0250*/  ISETP.GT.U32.AND P4, PT, R10, R3, PT ;  /* 0x000000030a00720c */ /* 0x000fe40003f84070 */
[----:B------:R-:W-:Y:S02]  /*0260*/  ISETP.GE.U32.AND P3, PT, R4, R10, PT ;  /* 0x0000000a0400720c */ /* 0x000fe40003f66070 */
[----:B------:R-:W-:Y:S02]  /*0270*/  ISETP.NE.AND P0, PT, R5, RZ, PT ;  /* 0x000000ff0500720c */ /* 0x000fe40003f05270 */
[----:B-1----:R-:W-:-:S02]  /*0280*/  LOP3.LUT R7, R2, 0x20, RZ, 0xc0, !PT ;  /* 0x0000002002077812 */ /* 0x002fc400078ec0ff */
[--C-:B------:R-:W-:Y:S02]  /*0290*/  SHF.R.U32.HI R9, RZ, 0x3, R2.reuse ;  /* 0x00000003ff097819 */ /* 0x100fe40000011602 */
[----:B------:R-:W-:Y:S02]  /*02a0*/  SHF.R.U32.HI R4, RZ, 0x2, R2 ;  /* 0x00000002ff047819 */ /* 0x000fe40000011602 */
[----:B------:R-:W-:Y:S01]  /*02b0*/  SHF.R.U32.HI R5, RZ, 0x2, R7 ;  /* 0x00000002ff057819 */ /* 0x000fe20000011607 */
[----:B------:R-:W-:Y:S01]  /*02c0*/  @!P4 IMAD.IADD R3, R3, 0x1, -R10 ;  /* 0x000000010303c824 */ /* 0x000fe200078e0a0a */
[----:B------:R-:W-:Y:S02]  /*02d0*/  LOP3.LUT R25, R2, 0x80, RZ, 0xc0, !PT ;  /* 0x0000008002197812 */ /* 0x000fe400078ec0ff */
[----:B------:R-:W-:Y:S01]  /*02e0*/  @P3 IADD3 R8, R8, 0x1, RZ ;  /* 0x0000000108083810 */ /* 0x000fe20007ffe0ff */
[----:B------:R-:W-:Y:S01]  /*02f0*/  @!P1 IMAD.MOV R3, RZ, RZ, -R3 ;  /* 0x000000ffff039224 */ /* 0x000fe200078e0a03 */
[----:B------:R-:W-:-:S03]  /*0300*/  LOP3.LUT R11, R5, 0x27, R4, 0xf8, !PT ;  /* 0x00000027050b7812 */ /* 0x000fc600078ef804 */
[----:B------:R-:W-:Y:S01]  /*0310*/  @!P2 IMAD.MOV R8, RZ, RZ, -R8 ;  /* 0x000000ffff08a224 */ /* 0x000fe200078e0a08 */
[C---:B------:R-:W-:Y:S02]  /*0320*/  SEL R3, R6.reuse, R3, !P0 ;  /* 0x0000000306037207 */ /* 0x040fe40004000000 */
[----:B------:R-:W-:Y:S02]  /*0330*/  LOP3.LUT R21, R11, 0x10, R4, 0xf8, !PT ;  /* 0x000000100b157812 */ /* 0x000fe400078ef804 */
[----:B------:R-:W-:Y:S01]  /*0340*/  SEL R6, R6, R8, !P0 ;  /* 0x0000000806067207 */ /* 0x000fe20004000000 */
[----:B------:R-:W-:Y:S01]  /*0350*/  IMAD R3, R0, 0x8, R3 ;  /* 0x0000000800037824 */ /* 0x000fe200078e0203 */
[----:B------:R-:W-:Y:S02]  /*0360*/  SGXT.U32 R8, R9, 0x4 ;  /* 0x000000040908781a */ /* 0x000fe40000000000 */
[----:B------:R-:W-:Y:S01]  /*0370*/  SHF.R.U32.HI R9, RZ, 0x3, R25 ;  /* 0x00000003ff097819 */ /* 0x000fe20000011619 */
[----:B------:R-:W-:-:S02]  /*0380*/  IMAD.SHL.U32 R6, R6, 0x40, RZ ;  /* 0x0000004006067824 */ /* 0x000fc400078e00ff */
[----:B------:R-:W-:Y:S01]  /*0390*/  IMAD.SHL.U32 R20, R3, 0x20, RZ ;  /* 0x0000002003147824 */ /* 0x000fe200078e00ff */
[----:B------:R-:W-:Y:S02]  /*03a0*/  LOP3.LUT R11, R8, R9, RZ, 0xfc, !PT ;  /* 0x00000009080b7212 */ /* 0x000fe400078efcff */
[----:B------:R-:W-:Y:S02]  /*03b0*/  LOP3.LUT R0, R6, R21, RZ, 0xfc, !PT ;  /* 0x0000001506007212 */ /* 0x000fe400078efcff */
[----:B------:R-:W-:-:S03]  /*03c0*/  LOP3.LUT R8, R20, R11, RZ, 0xfc, !PT ;  /* 0x0000000b14087212 */ /* 0x000fc600078efcff */
[----:B------:R-:W-:-:S04]  /*03d0*/  IMAD.HI R12, R0, 0x2aaaaaab, RZ ;  /* 0x2aaaaaab000c7827 */ /* 0x000fc800078e02ff */
[----:B------:R-:W-:Y:S01]  /*03e0*/  IMAD.HI R3, R8, 0x7f807f81, RZ ;  /* 0x7f807f8108037827 */ /* 0x000fe200078e02ff */
[----:B------:R-:W-:-:S04]  /*03f0*/  SHF.R.U32.HI R13, RZ, 0x1f, R12 ;  /* 0x0000001fff0d7819 */ /* 0x000fc8000001160c */
[----:B------:R-:W-:Y:S02]  /*0400*/  SHF.R.U32.HI R10, RZ, 0x1f, R3 ;  /* 0x0000001fff0a7819 */ /* 0x000fe40000011603 */
[----:B------:R-:W-:Y:S01]  /*0410*/  LEA.HI R15, R12, R13, RZ, 0x15 ;  /* 0x0000000d0c0f7211 */ /* 0x000fe200078fa8ff */
[C---:B------:R-:W-:Y:S01]  /*0420*/  IMAD.SHL.U32 R12, R2.reuse, 0x8, RZ ;  /* 0x00000008020c7824 */ /* 0x040fe200078e00ff */
[----:B------:R-:W-:Y:S01]  /*0430*/  LEA.HI.SX32 R13, R3, R10, 0x15 ;  /* 0x0000000a030d7211 */ /* 0x000fe200078faaff */
[----:B------:R-:W-:Y:S02]  /*0440*/  IMAD.SHL.U32 R3, R2, 0x4, RZ ;  /* 0x0000000402037824 */ /* 0x000fe400078e00ff */
[----:B------:R-:W-:Y:S01]  /*0450*/  IMAD R15, R15, -0x3000, R0 ;  /* 0xffffd0000f0f7824 */ /* 0x000fe200078e0200 */
[----:B------:R-:W-:Y:S01]  /*0460*/  LOP3.LUT R12, R12, 0x18, RZ, 0xc0, !PT ;  /* 0x000000180c0c7812 */ /* 0x000fe200078ec0ff */
[----:B------:R-:W-:Y:S01]  /*0470*/  IMAD R13, R13, -0x1010, R8 ;  /* 0xffffeff00d0d7824 */ /* 0x000fe200078e0208 */
[----:B------:R-:W-:-:S02]  /*0480*/  LOP3.LUT R0, R3, 0x1c, RZ, 0xc0, !PT ;  /* 0x0000001c03007812 */ /* 0x000fc400078ec0ff */
[----:B------:R-:W-:Y:S01]  /*0490*/  SHF.R.U32.HI R8, RZ, 0x1, R7 ;  /* 0x00000001ff087819 */ /* 0x000fe20000011607 */
[----:B------:R-:W-:Y:S01]  /*04a0*/  IMAD R15, R15, 0xc00, R12 ;  /* 0x00000c000f0f7824 */ /* 0x000fe200078e020c */
[----:B------:R-:W-:Y:S01]  /*04b0*/  LOP3.LUT R12, R12, 0x10, R2, 0x78, !PT ;  /* 0x000000100c0c7812 */ /* 0x000fe200078e7802 */
[----:B------:R-:W-:Y:S01]  /*04c0*/  IMAD R13, R13, 0xc00, R0 ;  /* 0x00000c000d0d7824 */ /* 0x000fe200078e0200 */
[----:B------:R-:W-:Y:S02]  /*04d0*/  LOP3.LUT R8, R8, 0x1c, R3, 0x78, !PT ;  /* 0x0000001c08087812 */ /* 0x000fe400078e7803 */
[----:B------:R-:W-:Y:S01]  /*04e0*/  IADD3 R30, P1, R15, c[0x0][0x168], RZ ;  /* 0x00005a000f1e7a10 */ /* 0x000fe20007f3e0ff */
[----:B------:R-:W-:Y:S01]  /*04f0*/  IMAD R21, R21, 0x20, R12 ;  /* 0x0000002015157824 */ /* 0x000fe200078e020c */
[----:B------:R-:W-:Y:S01]  /*0500*/  IADD3 R32, P0, R13, c[0x0][0x160], RZ ;  /* 0x000058000d207a10 */ /* 0x000fe20007f1e0ff */
[----:B------:R-:W-:Y:S01]  /*0510*/  IMAD R24, R11, 0x20, R8 ;  /* 0x000000200b187824 */ /* 0x000fe200078e0208 */
[----:B------:R-:W-:-:S02]  /*0520*/  LEA.HI.X.SX32 R31, R15, c[0x0][0x16c], 0x1, P1 ;  /* 0x00005b000f1f7a11 */ /* 0x000fc400008f0eff */
[----:B------:R-:W-:Y:S02]  /*0530*/  LEA.HI.X.SX32 R33, R13, c[0x0][0x164], 0x1, P0 ;  /* 0x000059000d217a11 */ /* 0x000fe400000f0eff */
[C---:B------:R-:W-:Y:S02]  /*0540*/  LOP3.LUT R7, R2.reuse, 0x8, RZ, 0xc0, !PT ;  /* 0x0000000802077812 */ /* 0x040fe400078ec0ff */
[--C-:B------:R-:W-:Y:S01]  /*0550*/  LOP3.LUT R11, R5, 0x7, R2.reuse, 0xf8, !PT ;  /* 0x00000007050b7812 */ /* 0x100fe200078ef802 */
[----:B------:R1:W-:Y:S01]  /*0560*/  LDGSTS.E [R24+0x2000], [R32.64] ;  /* 0x0200000020187fae */ /* 0x0003e2000b921844 */
[--C-:B------:R-:W-:Y:S01]  /*0570*/  LOP3.LUT R29, R2, 0x10, R3.reuse, 0x48, !PT ;  /* 0x00000010021d7812 */ /* 0x100fe200078e4803 */
[----:B------:R-:W-:Y:S01]  /*0580*/  IMAD.SHL.U32 R10, R7, 0x2, RZ ;  /* 0x00000002070a7824 */ /* 0x000fe200078e00ff */
[----:B------:R-:W-:Y:S01]  /*0590*/  LOP3.LUT R8, R9, 0xf, R2, 0xf8, !PT ;  /* 0x0000000f09087812 */ /* 0x000fe200078ef802 */
[----:B------:R-:W0:Y:S01]  /*05a0*/  LDGDEPBAR ;  /* 0x00000000000079af */ /* 0x000e220000000000 */
[----:B------:R-:W-:Y:S01]  /*05b0*/  LOP3.LUT R11, R11, 0x10, R4, 0xf8, !PT ;  /* 0x000000100b0b7812 */ /* 0x000fe200078ef804 */
[----:B------:R-:W-:Y:S01]  /*05c0*/  IMAD R7, R7, 0x4, R0 ;  /* 0x0000000407077824 */ /* 0x000fe200078e0200 */
[----:B------:R-:W-:Y:S01]  /*05d0*/  LOP3.LUT R10, R10, 0x10, R3, 0x78, !PT ;  /* 0x000000100a0a7812 */ /* 0x000fe200078e7803 */
[----:B------:R2:W-:Y:S01]  /*05e0*/  LDGSTS.E.64 [R21], [R30.64] ;  /* 0x000000001e157fae */ /* 0x0005e2000b921a44 */
[----:B------:R-:W-:Y:S01]  /*05f0*/  IMAD R29, R8, 0x20, R29 ;  /* 0x00000020081d7824 */ /* 0x000fe200078e021d */
[----:B------:R-:W-:Y:S01]  /*0600*/  IADD3 R36, P0, R32, 0x1000, RZ ;  /* 0x0000100020247810 */ /* 0x000fe20007f1e0ff */
[----:B------:R-:W-:Y:S01]  /*0610*/  IMAD.IADD R7, R6, 0x1, R7 ;  /* 0x0000000106077824 */ /* 0x000fe200078e0207 */
[----:B------:R-:W0:Y:S01]  /*0620*/  LDGDEPBAR ;  /* 0x00000000000079af */ /* 0x000e220000000000 */
[----:B------:R-:W-:-:S03]  /*0630*/  IMAD R28, R11, 0x20, R10 ;  /* 0x000000200b1c7824 */ /* 0x000fc600078e020a */
[----:B------:R-:W-:Y:S01]  /*0640*/  BAR.SYNC.DEFER_BLOCKING 0x0 ;  /* 0x0000000000007b1d */ /* 0x000fe20000010000 */
[----:B------:R-:W-:Y:S01]  /*0650*/  IADD3 R34, P1, R30, 0x1000, RZ ;  /* 0x000010001e227810 */ /* 0x000fe20007f3e0ff */
[----:B------:R-:W-:Y:S01]  /*0660*/  IMAD.X R37, RZ, RZ, R33, P0 ;  /* 0x000000ffff257224 */ /* 0x000fe200000e0621 */
[----:B------:R-:W-:Y:S01]  /*0670*/  LOP3.LUT R5, R5, 0x10, R4, 0xf8, !PT ;  /* 0x0000001005057812 */ /* 0x000fe200078ef804 */
[----:B------:R-:W-:Y:S01]  /*0680*/  IMAD.MOV.U32 R6, RZ, RZ, 0x4 ;  /* 0x00000004ff067424 */ /* 0x000fe200078e00ff */
[----:B------:R-:W-:Y:S01]  /*0690*/  LOP3.LUT R4, R3, 0x3fc, RZ, 0xc0, !PT ;  /* 0x000003fc03047812 */ /* 0x000fe200078ec0ff */
[----:B------:R-:W-:Y:S01]  /*06a0*/  IMAD.X R35, RZ, RZ, R31, P1 ;  /* 0x000000ffff237224 */ /* 0x000fe200008e061f */
[----:B------:R-:W-:Y:S01]  /*06b0*/  ISETP.GE.AND P0, PT, R7, 0x3000, PT ;  /* 0x000030000700780c */ /* 0x000fe20003f06270 */
[----:B------:R-:W-:Y:S01]  /*06c0*/  @!PT LDS RZ, [RZ] ;  /* 0x00000000fffff984 */ /* 0x000fe20000000800 */
[----:B------:R-:W-:Y:S01]  /*06d0*/  @!PT LDS RZ, [RZ] ;  /* 0x00000000fffff984 */ /* 0x000fe20000000800 */
[----:B------:R-:W-:Y:S01]  /*06e0*/  @!PT LDS RZ, [RZ] ;  /* 0x00000000fffff984 */ /* 0x000fe20000000800 */
[----:B------:R1:W-:Y:S04]  /*06f0*/  LDGSTS.E [R24+0x2400], [R32.64+0x20] ;  /* 0x0240002020187fae */ /* 0x0003e8000b921844 */
[----:B------:R-:W0:Y:S04]  /*0700*/  LDGDEPBAR ;  /* 0x00000000000079af */ /* 0x000e280000000000 */
[----:B------:R2:W-:Y:S04]  /*0710*/  LDGSTS.E.64 [R21+0x800], [R30.64+0x20] ;  /* 0x008000201e157fae */ /* 0x0005e8000b921a44 */
[----:B------:R-:W0:Y:S04]  /*0720*/  LDGDEPBAR ;  /* 0x00000000000079af */ /* 0x000e280000000000 */
[----:B------:R-:W-:Y:S06]  /*0730*/  BAR.SYNC.DEFER_BLOCKING 0x0 ;  /* 0x0000000000007b1d */ /* 0x000fec0000010000 */
        /* <DEDUP_REMOVED lines=14> */
[----:B------:R-:W0:Y:S01]  /*0820*/  LDGDEPBAR ;  /* 0x00000000000079af */ /* 0x000e220000000000 */
[----:B------:R-:W-:-:S04]  /*0830*/  DEPBAR.LE SB0, 0x6 ;  /* 0x000081800000791a */ /* 0x000fc80000000000 */
[----:B------:R-:W-:Y:S06]  /*0840*/  BAR.SYNC.DEFER_BLOCKING 0x0 ;  /* 0x0000000000007b1d */ /* 0x000fec0000010000 */
[----:B------:R-:W-:Y:S04]  /*0850*/  LDSM.16.M88.2 R16, [R28] ;  /* 0x000000001c10783b */ /* 0x000fe80000000100 */
[----:B------:R-:W3:Y:S04]  /*0860*/  LDSM.16.M88.4 R12, [R29+0x2000] ;  /* 0x002000001d0c783b */ /* 0x000ee80000000200 */
[----:B------:R-:W4:Y:S04]  /*0870*/  LDSM.16.M88.2 R8, [R28+0x400] ;  /* 0x000400001c08783b */ /* 0x000f280000000100 */
[----:B------:R-:W-:Y:S06]  /*0880*/  BAR.SYNC.DEFER_BLOCKING 0x0 ;  /* 0x0000000000007b1d */ /* 0x000fec0000010000 */
[----:B------:R-:W-:Y:S01]  /*0890*/  @!PT LDS RZ, [RZ] ;  /* 0x00000000fffff984 */ /* 0x000fe20000000800 */
[----:B------:R-:W-:Y:S01]  /*08a0*/  @!PT LDS RZ, [RZ] ;  /* 0x00000000fffff984 */ /* 0x000fe20000000800 */
[----:B------:R-:W-:Y:S01]  /*08b0*/  @!PT LDS RZ, [RZ] ;  /* 0x00000000fffff984 */ /* 0x000fe20000000800 */
[----:B------:R1:W-:Y:S04]  /*08c0*/  LDGSTS.E [R24+0x2000], [R32.64+0x80] ;  /* 0x0200008020187fae */ /* 0x0003e8000b921844 */
[----:B------:R-:W0:Y:S04]  /*08d0*/  LDGDEPBAR ;  /* 0x00000000000079af */ /* 0x000e280000000000 */
[----:B------:R2:W-:Y:S01]  /*08e0*/  LDGSTS.E.64 [R21], [R30.64+0x80] ;  /* 0x000000801e157fae */ /* 0x0005e2000b921a44 */
[C---:B---3--:R-:W-:Y:S03]  /*08f0*/  IMMA.16832.S8.S8.SAT R16, R12.reuse.ROW, R16.COL, RZ ;  /* 0x000000100c107237 */ /* 0x048fe60000445cff */
[----:B------:R-:W0:Y:S05]  /*0900*/  LDGDEPBAR ;  /* 0x00000000000079af */ /* 0x000e2a0000000000 */
[----:B----4-:R-:W-:Y:S01]  /*0910*/  IMMA.16832.S8.S8.SAT R12, R12.ROW, R8.COL, RZ ;  /* 0x000000080c0c7237 */ /* 0x010fe20000445cff */
[----:B------:R-:W-:-:S04]  /*0920*/  DEPBAR.LE SB0, 0x6 ;  /* 0x000081800000791a */ /* 0x000fc80000000000 */
[----:B------:R-:W-:Y:S06]  /*0930*/  BAR.SYNC.DEFER_BLOCKING 0x0 ;  /* 0x0000000000007b1d */ /* 0x000fec0000010000 */
[----:B------:R-:W-:Y:S04]  /*0940*/  LDSM.16.M88.2 R22, [R28+0x800] ;  /* 0x000800001c16783b */ /* 0x000fe80000000100 */
[----:B------:R-:W3:Y:S02]  /*0950*/  LDSM.16.M88.4 R8, [R29+0x2400] ;  /* 0x002400001d08783b */ /* 0x000ee40000000200 */
[C---:B---3--:R-:W-:Y:S02]  /*0960*/  IMMA.16832.S8.S8.SAT R16, R8.reuse.ROW, R22.COL, R16 ;  /* 0x0000001608107237 */ /* 0x048fe40000445c10 */
[----:B------:R-:W3:Y:S04]  /*0970*/  LDSM.16.M88.2 R22, [R28+0xc00] ;  /* 0x000c00001c16783b */ /* 0x000ee80000000100 */
        /* <DEDUP_REMOVED lines=8> */
[----:B---3--:R-:W-:Y:S01]  /*0a00*/  IMMA.16832.S8.S8.SAT R12, R8.ROW, R22.COL, R12 ;  /* 0x00000016080c7237 */ /* 0x008fe20000445c0c */
        /* <DEDUP_REMOVED lines=32> */
[----:B------:R-:W-:Y:S04]  /*0c10*/  LDSM.16.M88.2 R22, [R28] ;  /* 0x000000001c16783b */ /* 0x000fe80000000100 */
        /* <DEDUP_REMOVED lines=9> */
[----:B------:R2:W-:Y:S04]  /*0cb0*/  LDGSTS.E.64 [R21], [R30.64+0x100] ;  /* 0x000001001e157fae */ /* 0x0005e8000b921a44 */
        /* <DEDUP_REMOVED lines=827> */
[----:B--2---:R-:W-:-:S05]  /*4070*/  IMAD.SHL.U32 R30, R2, 0x10, RZ ;  /* 0x00000010021e7824 */ /* 0x004fca00078e00ff */
[----:B------:R-:W-:Y:S01]  /*4080*/  LOP3.LUT R31, R30, 0xc0, RZ, 0xc0, !PT ;  /* 0x000000c01e1f7812 */ /* 0x000fe200078ec0ff */
[----:B------:R-:W-:-:S05]  /*4090*/  IMAD.SHL.U32 R30, R2, 0x2, RZ ;  /* 0x00000002021e7824 */ /* 0x000fca00078e00ff */
[----:B------:R-:W-:Y:S02]  /*40a0*/  LOP3.LUT R31, R31, 0x6, R30, 0xf8, !PT ;  /* 0x000000061f1f7812 */ /* 0x000fe400078ef81e */
[----:B------:R-:W-:Y:S01]  /*40b0*/  LOP3.LUT R30, R2, 0x10, RZ, 0xc0, !PT ;  /* 0x00000010021e7812 */ /* 0x000fe200078ec0ff */
[----:B------:R-:W-:-:S04]  /*40c0*/  DEPBAR.LE SB0, 0x6 ;  /* 0x000081800000791a */ /* 0x000fc80000000000 */
[----:B------:R-:W-:Y:S01]  /*40d0*/  BAR.SYNC.DEFER_BLOCKING 0x0 ;  /* 0x0000000000007b1d */ /* 0x000fe20000010000 */
[----:B------:R-:W-:-:S04]  /*40e0*/  IMAD R30, R30, 0x10, R31 ;  /* 0x000000101e1e7824 */ /* 0x000fc800078e021f */
[----:B------:R-:W-:-:S05]  /*40f0*/  IMAD R30, R25, 0x8, R30 ;  /* 0x00000008191e7824 */ /* 0x000fca00078e021e */
[----:B------:R-:W-:Y:S01]  /*4100*/  LOP3.LUT R5, R5, R30, RZ, 0xfc, !PT ;  /* 0x0000001e05057212 */ /* 0x000fe200078efcff */
[----:B------:R-:W-:Y:S04]  /*4110*/  LDSM.16.M88.2 R26, [R28] ;  /* 0x000000001c1a783b */ /* 0x000fe80000000100 */
[----:B------:R-:W2:Y:S04]  /*4120*/  LDSM.16.M88.4 R8, [R29+0x2000] ;  /* 0x002000001d08783b */ /* 0x000ea80000000200 */
[----:B------:R-:W3:Y:S04]  /*4130*/  LDSM.16.M88.2 R22, [R28+0x400] ;  /* 0x000400001c16783b */ /* 0x000ee80000000100 */
[----:B------:R-:W-:Y:S06]  /*4140*/  BAR.SYNC.DEFER_BLOCKING 0x0 ;  /* 0x0000000000007b1d */ /* 0x000fec0000010000 */
[----:B------:R-:W-:Y:S01]  /*4150*/  @!PT LDS RZ, [RZ] ;  /* 0x00000000fffff984 */ /* 0x000fe20000000800 */
[----:B------:R-:W-:Y:S01]  /*4160*/  @!PT LDS RZ, [RZ] ;  /* 0x00000000fffff984 */ /* 0x000fe20000000800 */
[----:B------:R-:W-:Y:S01]  /*4170*/  @!PT LDS RZ, [RZ] ;  /* 0x00000000fffff984 */ /* 0x000fe20000000800 */
[----:B------:R1:W-:Y:S04]  /*4180*/  LDGSTS.E [R24+0x2000], [R36.64+-0x800] ;  /* 0x0200080024187fae */ /* 0x0003e8000b921844 */
[----:B------:R-:W0:Y:S04]  /*4190*/  LDGDEPBAR ;  /* 0x00000000000079af */ /* 0x000e280000000000 */
[----:B------:R1:W-:Y:S01]  /*41a0*/  LDGSTS.E.64 [R21], [R34.64+-0x800] ;  /* 0x0000080022157fae */ /* 0x0003e2000b921a44 */
[C---:B--2---:R-:W-:Y:S03]  /*41b0*/  IMMA.16832.S8.S8.SAT R16, R8.reuse.ROW, R26.COL, R16 ;  /* 0x0000001a08107237 */ /* 0x044fe60000445c10 */
[----:B------:R-:W0:Y:S05]  /*41c0*/  LDGDEPBAR ;  /* 0x00000000000079af */ /* 0x000e2a0000000000 */
[----:B---3--:R-:W-:Y:S01]  /*41d0*/  IMMA.16832.S8.S8.SAT R12, R8.ROW, R22.COL, R12 ;  /* 0x00000016080c7237 */ /* 0x008fe20000445c0c */
[----:B------:R-:W-:-:S04]  /*41e0*/  DEPBAR.LE SB0, 0x6 ;  /* 0x000081800000791a */ /* 0x000fc80000000000 */
[----:B------:R-:W-:Y:S06]  /*41f0*/  BAR.SYNC.DEFER_BLOCKING 0x0 ;  /* 0x0000000000007b1d */ /* 0x000fec0000010000 */
[----:B------:R-:W-:Y:S04]  /*4200*/  LDSM.16.M88.2 R26, [R28+0x800] ;  /* 0x000800001c1a783b */ /* 0x000fe80000000100 */
        /* <DEDUP_REMOVED lines=8> */
[----:B------:R1:W-:Y:S01]  /*4290*/  LDGSTS.E.64 [R21+0x800], [R34.64+-0x7e0] ;  /* 0x0080082022157fae */ /* 0x0003e2000b921a44 */
        /* <DEDUP_REMOVED lines=462> */
[----:B------:R1:W-:Y:S04]  /*5f80*/  LDGSTS.E [R24+0x2000], [R36.64+-0x400], !PT ;  /* 0x02000c0024187fae */ /* 0x0003e8000f921844 */
[----:B------:R-:W0:Y:S04]  /*5f90*/  LDGDEPBAR ;  /* 0x00000000000079af */ /* 0x000e280000000000 */
[----:B------:R1:W-:Y:S01]  /*5fa0*/  LDGSTS.E.64 [R21], [R34.64+-0x400], !PT ;  /* 0x00000c0022157fae */ /* 0x0003e2000f921a44 */
        /* <DEDUP_REMOVED lines=14> */
[----:B------:R1:W-:Y:S01]  /*6090*/  LDGSTS.E.64 [R21+0x800], [R34.64+-0x3e0], !PT ;  /* 0x00800c2022157fae */ /* 0x0003e2000f921a44 */
        /* <DEDUP_REMOVED lines=32> */
[----:B---3--:R-:W-:Y:S07]  /*62a0*/  IMMA.16832.S8.S8.SAT R12, R8.ROW, R22.COL, R12 ;  /* 0x00000016080c7237 */ /* 0x008fee0000445c0c */
[----:B------:R-:W-:-:S02]  /*62b0*/  IADD3 R8, R30, 0x200, RZ ;  /* 0x000002001e087810 */ /* 0x000fc40007ffe0ff */
[----:B------:R-:W-:Y:S02]  /*62c0*/  LEA.HI R30, R30, R5, RZ, 0x1c ;  /* 0x000000051e1e7211 */ /* 0x000fe400078fe0ff */
[----:B------:R-:W-:Y:S02]  /*62d0*/  SHF.R.U32.HI R8, RZ, 0x4, R8 ;  /* 0x00000004ff087819 */ /* 0x000fe40000011608 */
[----:B------:R-:W-:Y:S02]  /*62e0*/  SHF.R.U32.HI R9, RZ, 0x4, R3 ;  /* 0x00000004ff097819 */ /* 0x000fe40000011603 */
[----:B------:R-:W-:Y:S02]  /*62f0*/  LOP3.LUT R8, R8, 0x7c, RZ, 0xc0, !PT ;  /* 0x0000007c08087812 */ /* 0x000fe400078ec0ff */
[----:B------:R-:W-:Y:S01]  /*6300*/  LOP3.LUT R9, R9, 0x3c, RZ, 0xc0, !PT ;  /* 0x0000003c09097812 */ /* 0x000fe200078ec0ff */
[----:B------:R-:W-:-:S04]  /*6310*/  DEPBAR.LE SB0, 0x0 ;  /* 0x000080000000791a */ /* 0x000fc80000000000 */
[----:B------:R-:W-:Y:S01]  /*6320*/  BAR.SYNC.DEFER_BLOCKING 0x0 ;  /* 0x0000000000007b1d */ /* 0x000fe20000010000 */
[----:B------:R-:W-:Y:S01]  /*6330*/  IMAD.IADD R5, R5, 0x1, R8 ;  /* 0x0000000105057824 */ /* 0x000fe200078e0208 */
[----:B------:R-:W-:Y:S01]  /*6340*/  SHF.R.U32.HI R3, RZ, 0x4, R2 ;  /* 0x00000004ff037819 */ /* 0x000fe20000011602 */
[C---:B------:R-:W-:Y:S01]  /*6350*/  IMAD.IADD R9, R4.reuse, 0x1, R9 ;  /* 0x0000000104097824 */ /* 0x040fe200078e0209 */
[----:B------:R-:W-:Y:S02]  /*6360*/  LOP3.LUT R2, R4, 0x400, RZ, 0xfc, !PT ;  /* 0x0000040004027812 */ /* 0x000fe400078efcff */
[----:B------:R-:W-:Y:S02]  /*6370*/  SGXT.U32 R3, R3, 0x4 ;  /* 0x000000040303781a */ /* 0x000fe40000000000 */
[----:B------:R-:W-:Y:S02]  /*6380*/  SHF.R.U32.HI R2, RZ, 0x4, R2 ;  /* 0x00000004ff027819 */ /* 0x000fe40000011602 */
[----:B------:R-:W-:-:S04]  /*6390*/  LOP3.LUT R20, R3, R20, RZ, 0xfc, !PT ;  /* 0x0000001403147212 */ /* 0x000fc800078efcff */
[C---:B------:R-:W-:Y:S01]  /*63a0*/  LOP3.LUT R0, R20.reuse, 0x10, RZ, 0xfc, !PT ;  /* 0x0000001014007812 */ /* 0x040fe200078efcff */
[C---:B------:R-:W-:Y:S01]  /*63b0*/  IMAD R7, R20.reuse, 0x3000, R7 ;  /* 0x0000300014077824 */ /* 0x040fe200078e0207 */
[----:B------:R-:W-:Y:S02]  /*63c0*/  ISETP.LT.AND P1, PT, R20, 0x1010, !P0 ;  /* 0x000010101400780c */ /* 0x000fe40004721270 */
[----:B------:R-:W-:Y:S01]  /*63d0*/  ISETP.LT.AND P0, PT, R0, 0x1010, !P0 ;  /* 0x000010100000780c */ /* 0x000fe20004701270 */
[----:B------:R-:W-:Y:S04]  /*63e0*/  STS.64 [R30.X4], R16 ;  /* 0x000000101e007388 */ /* 0x000fe80000004a00 */
[----:B------:R-:W-:Y:S04]  /*63f0*/  STS.64 [R5.X4+0x800], R18 ;  /* 0x0008001205007388 */ /* 0x000fe80000004a00 */
[----:B------:R-:W-:Y:S04]  /*6400*/  STS.64 [R30.X4+0x80], R12 ;  /* 0x0000800c1e007388 */ /* 0x000fe80000004a00 */
[----:B------:R2:W-:Y:S04]  /*6410*/  STS.64 [R5.X4+0x880], R14 ;  /* 0x0008800e05007388 */ /* 0x0005e80000004a00 */
[----:B------:R-:W-:Y:S01]  /*6420*/  BAR.SYNC.DEFER_BLOCKING 0x0 ;  /* 0x0000000000007b1d */ /* 0x000fe20000010000 */
[----:B--2---:R-:W-:Y:S01]  /*6430*/  LOP3.LUT R5, R2, 0x7c, RZ, 0xc0, !PT ;  /* 0x0000007c02057812 */ /* 0x004fe200078ec0ff */
[----:B------:R-:W-:-:S04]  /*6440*/  IMAD.WIDE R2, R7, R6, c[0x0][0x170] ;  /* 0x00005c0007027625 */ /* 0x000fc800078e0206 */
[----:B------:R-:W-:Y:S01]  /*6450*/  IMAD.IADD R5, R4, 0x1, R5 ;  /* 0x0000000104057824 */ /* 0x000fe200078e0205 */
[----:B------:R-:W2:Y:S04]  /*6460*/  LDS.128 R8, [R9.X4] ;  /* 0x0000000009087984 */ /* 0x000ea80000004c00 */
[----:B--2---:R1:W-:Y:S01]  /*6470*/  @P1 STG.E.128 [R2.64], R8 ;  /* 0x0000000802001986 */ /* 0x0043e2000c101d04 */
[----:B------:R-:W-:Y:S05]  /*6480*/  @!P0 EXIT ;  /* 0x000000000000894d */ /* 0x000fea0003800000 */
[----:B-1----:R-:W1:Y:S01]  /*6490*/  LDS.128 R8, [R5.X4+0x1000] ;  /* 0x0010000005087984 */ /* 0x002e620000004c00 */
[----:B------:R-:W-:-:S05]  /*64a0*/  IADD3 R2, R7, 0x30000, RZ ;  /* 0x0003000007027810 */ /* 0x000fca0007ffe0ff */
[----:B------:R-:W-:-:S05]  /*64b0*/  IMAD.WIDE R2, R2, R6, c[0x0][0x170] ;  /* 0x00005c0002027625 */ /* 0x000fca00078e0206 */
[----:B-1----:R-:W-:Y:S01]  /*64c0*/  STG.E.128 [R2.64], R8 ;  /* 0x0000000802007986 */ /* 0x002fe2000c101d04 */
[----:B------:R-:W-:Y:S05]  /*64d0*/  EXIT ;  /* 0x000000000000794d */ /* 0x000fea0003800000 */
.L_x_0:
[----:B------:R-:W-:-:S00]  /*64e0*/  BRA `(.L_x_0) ;  /* 0xfffffff000007947 */ /* 0x000fc0000383ffff */
[----:B------:R-:W-:-:S00]  /*64f0*/  NOP ;  /* 0x0000000000007918 */ /* 0x000fc00000000000 */
        /* <DEDUP_REMOVED lines=8> */
.L_x_1:


//--------------------- .nv.shared.triton_mm      --------------------------
	.section	.nv.shared.triton_mm,"aw",@nobits
	.sectionflags	@""
	.align	16
